//
// Generated by NVIDIA NVVM Compiler
//
// Compiler Build ID: CL-36424714
// Cuda compilation tools, release 13.0, V13.0.88
// Based on NVVM 20.0.0
//

.version 9.0
.target sm_100
.address_size 64

	// .globl	_Z10addCounterPi

.visible .entry _Z10addCounterPi(
	.param .u64 .ptr .align 1 _Z10addCounterPi_param_0
)
{
	.reg .b32 	%r<3>;
	.reg .b64 	%rd<3>;

	ld.param.u64 	%rd1, [_Z10addCounterPi_param_0];
	cvta.to.global.u64 	%rd2, %rd1;
	ld.global.u32 	%r1, [%rd2];
	add.s32 	%r2, %r1, 1;
	st.global.u32 	[%rd2], %r2;
	ret;

}
	// .globl	_Z13atomicCounterPi
.visible .entry _Z13atomicCounterPi(
	.param .u64 .ptr .align 1 _Z13atomicCounterPi_param_0
)
{
	.reg .b32 	%r<2>;
	.reg .b64 	%rd<3>;

	ld.param.u64 	%rd1, [_Z13atomicCounterPi_param_0];
	cvta.to.global.u64 	%rd2, %rd1;
	atom.global.add.u32 	%r1, [%rd2], 1;
	ret;

}


// ===== COMPILED SASS (sm_100) =====

	.target	sm_100

	.elftype	@"ET_EXEC"


//--------------------- .note.nv.tkinfo           --------------------------
	.section	.note.nv.tkinfo,"",@"SHT_NOTE"
	.sectionflags	@"SHF_NOTE_NV_TKINFO"
	.tkinfo
        /*0018*/ 	.word	0x00000002
        /*0030*/ 	.string	""
        /*0030*/ 	.string	"ptxas"
        /*0030*/ 	.string	"Cuda compilation tools, release 13.0, V13.0.88"
        /*0030*/ 	.string	"Build cuda_13.0.r13.0/compiler.36424714_0"
        /*0030*/ 	.string	"-arch sm_100 -m 64 "



//--------------------- .note.nv.cuinfo           --------------------------
	.section	.note.nv.cuinfo,"",@"SHT_NOTE"
	.sectionflags	@"SHF_NOTE_NV_CUINFO"
        /*0018*/ 	.short	0x0002
        /*001a*/ 	.short	0x0064
        /*001c*/ 	.short	0x0082
	.zero		2


//--------------------- .nv.info                  --------------------------
	.section	.nv.info,"",@"SHT_CUDA_INFO"
	.align	4


	//----- nvinfo : EIATTR_REGCOUNT
	.align		4
        /*0000*/ 	.byte	0x04, 0x2f
        /*0002*/ 	.short	(.L_1 - .L_0)
	.align		4
.L_0:
        /*0004*/ 	.word	index@(_Z10addCounterPi)
        /*0008*/ 	.word	0x00000008


	//----- nvinfo : EIATTR_FRAME_SIZE
	.align		4
.L_1:
        /*000c*/ 	.byte	0x04, 0x11
        /*000e*/ 	.short	(.L_3 - .L_2)
	.align		4
.L_2:
        /*0010*/ 	.word	index@(_Z10addCounterPi)
        /*0014*/ 	.word	0x00000000


	//----- nvinfo : EIATTR_REGCOUNT
	.align		4
.L_3:
        /*0018*/ 	.byte	0x04, 0x2f
        /*001a*/ 	.short	(.L_5 - .L_4)
	.align		4
.L_4:
        /*001c*/ 	.word	index@(_Z13atomicCounterPi)
        /*0020*/ 	.word	0x00000008


	//----- nvinfo : EIATTR_FRAME_SIZE
	.align		4
.L_5:
        /*0024*/ 	.byte	0x04, 0x11
        /*0026*/ 	.short	(.L_7 - .L_6)
	.align		4
.L_6:
        /*0028*/ 	.word	index@(_Z13atomicCounterPi)
        /*002c*/ 	.word	0x00000000


	//----- nvinfo : EIATTR_MIN_STACK_SIZE
	.align		4
.L_7:
        /*0030*/ 	.byte	0x04, 0x12
        /*0032*/ 	.short	(.L_9 - .L_8)
	.align		4
.L_8:
        /*0034*/ 	.word	index@(_Z13atomicCounterPi)
        /*0038*/ 	.word	0x00000000


	//----- nvinfo : EIATTR_MIN_STACK_SIZE
	.align		4
.L_9:
        /*003c*/ 	.byte	0x04, 0x12
        /*003e*/ 	.short	(.L_11 - .L_10)
	.align		4
.L_10:
        /*0040*/ 	.word	index@(_Z10addCounterPi)
        /*0044*/ 	.word	0x00000000
.L_11:


//--------------------- .nv.compat                --------------------------
	.section	.nv.compat,"",@"SHT_CUDA_COMPAT_INFO"
	.align	4
        /*0000*/ 	.byte	0x02, 0x09, 0x00, 0x00, 0x02, 0x02, 0x01, 0x00, 0x02, 0x05, 0x05, 0x00, 0x03, 0x07, 0x01, 0x01
        /*0010*/ 	.byte	0x02, 0x03, 0x00, 0x00, 0x02, 0x06, 0x01, 0x00, 0x04, 0x0b, 0x08, 0x00, 0x09, 0x00, 0x00, 0x00
        /*0020*/ 	.byte	0x00, 0x00, 0x00, 0x00


//--------------------- .nv.info._Z13atomicCounterPi --------------------------
	.section	.nv.info._Z13atomicCounterPi,"",@"SHT_CUDA_INFO"
	.sectionflags	@""
	.align	4


	//----- nvinfo : EIATTR_CUDA_API_VERSION
	.align		4
        /*0000*/ 	.byte	0x04, 0x37
        /*0002*/ 	.short	(.L_13 - .L_12)
.L_12:
        /*0004*/ 	.word	0x00000082


	//----- nvinfo : EIATTR_KPARAM_INFO
	.align		4
.L_13:
        /*0008*/ 	.byte	0x04, 0x17
        /*000a*/ 	.short	(.L_15 - .L_14)
.L_14:
        /*000c*/ 	.word	0x00000000
        /*0010*/ 	.short	0x0000
        /*0012*/ 	.short	0x0000
        /*0014*/ 	.byte	0x00, 0xf5, 0x21, 0x00


	//----- nvinfo : EIATTR_SPARSE_MMA_MASK
	.align		4
.L_15:
        /*0018*/ 	.byte	0x03, 0x50
        /*001a*/ 	.short	0x0000


	//----- nvinfo : EIATTR_MAXREG_COUNT
	.align		4
        /*001c*/ 	.byte	0x03, 0x1b
        /*001e*/ 	.short	0x00ff


	//----- nvinfo : EIATTR_MERCURY_ISA_VERSION
	.align		4
        /*0020*/ 	.byte	0x03, 0x5f
        /*0022*/ 	.short	0x0101


	//----- nvinfo : EIATTR_INT_WARP_WIDE_INSTR_OFFSETS
	.align		4
        /*0024*/ 	.byte	0x04, 0x31
        /*0026*/ 	.short	(.L_17 - .L_16)


	//   ....[0]....
.L_16:
        /*0028*/ 	.word	0x00000030


	//----- nvinfo : EIATTR_VRC_CTA_INIT_COUNT
	.align		4
.L_17:
        /*002c*/ 	.byte	0x02, 0x4a
	.zero		1
	.zero		1


	//----- nvinfo : EIATTR_EXIT_INSTR_OFFSETS
	.align		4
        /*0030*/ 	.byte	0x04, 0x1c
        /*0032*/ 	.short	(.L_19 - .L_18)


	//   ....[0]....
.L_18:
        /*0034*/ 	.word	0x00000090


	//----- nvinfo : EIATTR_CBANK_PARAM_SIZE
	.align		4
.L_19:
        /*0038*/ 	.byte	0x03, 0x19
        /*003a*/ 	.short	0x0008


	//----- nvinfo : EIATTR_PARAM_CBANK
	.align		4
        /*003c*/ 	.byte	0x04, 0x0a
        /*003e*/ 	.short	(.L_21 - .L_20)
	.align		4
.L_20:
        /*0040*/ 	.word	index@(.nv.constant0._Z13atomicCounterPi)
        /*0044*/ 	.short	0x0380
        /*0046*/ 	.short	0x0008


	//----- nvinfo : EIATTR_SW_WAR
	.align		4
.L_21:
        /*0048*/ 	.byte	0x04, 0x36
        /*004a*/ 	.short	(.L_23 - .L_22)
.L_22:
        /*004c*/ 	.word	0x00000008
.L_23:


//--------------------- .nv.info._Z10addCounterPi --------------------------
	.section	.nv.info._Z10addCounterPi,"",@"SHT_CUDA_INFO"
	.sectionflags	@""
	.align	4


	//----- nvinfo : EIATTR_CUDA_API_VERSION
	.align		4
        /*0000*/ 	.byte	0x04, 0x37
        /*0002*/ 	.short	(.L_25 - .L_24)
.L_24:
        /*0004*/ 	.word	0x00000082


	//----- nvinfo : EIATTR_KPARAM_INFO
	.align		4
.L_25:
        /*0008*/ 	.byte	0x04, 0x17
        /*000a*/ 	.short	(.L_27 - .L_26)
.L_26:
        /*000c*/ 	.word	0x00000000
        /*0010*/ 	.short	0x0000
        /*0012*/ 	.short	0x0000
        /*0014*/ 	.byte	0x00, 0xf5, 0x21, 0x00


	//----- nvinfo : EIATTR_SPARSE_MMA_MASK
	.align		4
.L_27:
        /*0018*/ 	.byte	0x03, 0x50
        /*001a*/ 	.short	0x0000


	//----- nvinfo : EIATTR_MAXREG_COUNT
	.align		4
        /*001c*/ 	.byte	0x03, 0x1b
        /*001e*/ 	.short	0x00ff


	//----- nvinfo : EIATTR_MERCURY_ISA_VERSION
	.align		4
        /*0020*/ 	.byte	0x03, 0x5f
        /*0022*/ 	.short	0x0101


	//----- nvinfo : EIATTR_VRC_CTA_INIT_COUNT
	.align		4
        /*0024*/ 	.byte	0x02, 0x4a
	.zero		1
	.zero		1


	//----- nvinfo : EIATTR_EXIT_INSTR_OFFSETS
	.align		4
        /*0028*/ 	.byte	0x04, 0x1c
        /*002a*/ 	.short	(.L_29 - .L_28)


	//   ....[0]....
.L_28:
        /*002c*/ 	.word	0x00000060


	//----- nvinfo : EIATTR_CBANK_PARAM_SIZE
	.align		4
.L_29:
        /*0030*/ 	.byte	0x03, 0x19
        /*0032*/ 	.short	0x0008


	//----- nvinfo : EIATTR_PARAM_CBANK
	.align		4
        /*0034*/ 	.byte	0x04, 0x0a
        /*0036*/ 	.short	(.L_31 - .L_30)
	.align		4
.L_30:
        /*0038*/ 	.word	index@(.nv.constant0._Z10addCounterPi)
        /*003c*/ 	.short	0x0380
        /*003e*/ 	.short	0x0008


	//----- nvinfo : EIATTR_SW_WAR
	.align		4
.L_31:
        /*0040*/ 	.byte	0x04, 0x36
        /*0042*/ 	.short	(.L_33 - .L_32)
.L_32:
        /*0044*/ 	.word	0x00000008
.L_33:


//--------------------- .nv.callgraph             --------------------------
	.section	.nv.callgraph,"",@"SHT_CUDA_CALLGRAPH"
	.align	4
	.sectionentsize	8
	.align		4
        /*0000*/ 	.word	0x00000000
	.align		4
        /*0004*/ 	.word	0xffffffff
	.align		4
        /*0008*/ 	.word	0x00000000
	.align		4
        /*000c*/ 	.word	0xfffffffe
	.align		4
        /*0010*/ 	.word	0x00000000
	.align		4
        /*0014*/ 	.word	0xfffffffd
	.align		4
        /*0018*/ 	.word	0x00000000
	.align		4
        /*001c*/ 	.word	0xfffffffc


//--------------------- .text._Z13atomicCounterPi --------------------------
	.section	.text._Z13atomicCounterPi,"ax",@progbits
	.align	128
        .global         _Z13atomicCounterPi
        .type           _Z13atomicCounterPi,@function
        .size           _Z13atomicCounterPi,(.L_x_2 - _Z13atomicCounterPi)
        .other          _Z13atomicCounterPi,@"STO_CUDA_ENTRY STV_DEFAULT"
_Z13atomicCounterPi:
.text._Z13atomicCounterPi:
[----:B------:R-:W-:Y:S01]  /*0000*/  LDC R1, c[0x0][0x37c] ;  /* 0x0000df00ff017b82 */ /* 0x000fe20000000800 */
[----:B------:R-:W0:Y:S07]  /*0010*/  S2R R0, SR_LANEID ;  /* 0x0000000000007919 */ /* 0x000e2e0000000000 */
[----:B------:R-:W1:Y:S01]  /*0020*/  LDC.64 R2, c[0x0][0x380] ;  /* 0x0000e000ff027b82 */ /* 0x000e620000000a00 */
[----:B------:R-:W-:Y:S01]  /*0030*/  VOTEU.ANY UR6, UPT, PT ;  /* 0x0000000000067886 */ /* 0x000fe200038e0100 */
[----:B------:R-:W1:Y:S01]  /*0040*/  LDCU.64 UR4, c[0x0][0x358] ;  /* 0x00006b00ff0477ac */ /* 0x000e620008000a00 */
[----:B------:R-:W1:Y:S01]  /*0050*/  POPC R5, UR6 ;  /* 0x0000000600057d09 */ /* 0x000e620008000000 */
[----:B------:R-:W-:-:S06]  /*0060*/  UFLO.U32 UR7, UR6 ;  /* 0x00000006000772bd */ /* 0x000fcc00080e0000 */
[----:B0-----:R-:W-:-:S13]  /*0070*/  ISETP.EQ.U32.AND P0, PT, R0, UR7, PT ;  /* 0x0000000700007c0c */ /* 0x001fda000bf02070 */
[----:B-1----:R-:W-:Y:S01]  /*0080*/  @P0 REDG.E.ADD.STRONG.GPU desc[UR4][R2.64], R5 ;  /* 0x000000050200098e */ /* 0x002fe2000c12e104 */
[----:B------:R-:W-:Y:S05]  /*0090*/  EXIT ;  /* 0x000000000000794d */ /* 0x000fea0003800000 */
.L_x_0:
[----:B------:R-:W-:-:S00]  /*00a0*/  BRA `(.L_x_0) ;  /* 0xfffffffc00fc7947 */ /* 0x000fc0000383ffff */
[----:B------:R-:W-:-:S00]  /*00b0*/  NOP ;  /* 0x0000000000007918 */ /* 0x000fc00000000000 */
        /* <DEDUP_REMOVED lines=12> */
.L_x_2:


//--------------------- .text._Z10addCounterPi    --------------------------
	.section	.text._Z10addCounterPi,"ax",@progbits
	.align	128
        .global         _Z10addCounterPi
        .type           _Z10addCounterPi,@function
        .size           _Z10addCounterPi,(.L_x_3 - _Z10addCounterPi)
        .other          _Z10addCounterPi,@"STO_CUDA_ENTRY STV_DEFAULT"
_Z10addCounterPi:
.text._Z10addCounterPi:
[----:B------:R-:W-:Y:S08]  /*0000*/  LDC R1, c[0x0][0x37c] ;  /* 0x0000df00ff017b82 */ /* 0x000ff00000000800 */
[----:B------:R-:W0:Y:S01]  /*0010*/  LDC.64 R2, c[0x0][0x380] ;  /* 0x0000e000ff027b82 */ /* 0x000e220000000a00 */
[----:B------:R-:W0:Y:S02]  /*0020*/  LDCU.64 UR4, c[0x0][0x358] ;  /* 0x00006b00ff0477ac */ /* 0x000e240008000a00 */
[----:B0-----:R-:W2:Y:S02]  /*0030*/  LDG.E R0, desc[UR4][R2.64] ;  /* 0x0000000402007981 */ /* 0x001ea4000c1e1900 */
[----:B--2---:R-:W-:-:S05]  /*0040*/  IADD3 R5, PT, PT, R0, 0x1, RZ ;  /* 0x0000000100057810 */ /* 0x004fca0007ffe0ff */
[----:B------:R-:W-:Y:S01]  /*0050*/  STG.E desc[UR4][R2.64], R5 ;  /* 0x0000000502007986 */ /* 0x000fe2000c101904 */
[----:B------:R-:W-:Y:S05]  /*0060*/  EXIT ;  /* 0x000000000000794d */ /* 0x000fea0003800000 */
.L_x_1:
        /* <DEDUP_REMOVED lines=9> */
.L_x_3:


//--------------------- .nv.shared.reserved.0     --------------------------
	.section	.nv.shared.reserved.0,"aw",@nobits
	.weak		__nv_reservedSMEM_offset_0_alias
	.size		__nv_reservedSMEM_offset_0_alias, 0, 64
	.other		__nv_reservedSMEM_offset_0_alias,@"STO_CUDA_RESERVED_SHARED STV_DEFAULT"
__nv_reservedSMEM_offset_0_alias:
	.zero		0
	.zero		64


//--------------------- .nv.constant0._Z13atomicCounterPi --------------------------
	.section	.nv.constant0._Z13atomicCounterPi,"a",@progbits
	.sectionflags	@""
	.align	4
.nv.constant0._Z13atomicCounterPi:
	.zero		904


//--------------------- .nv.constant0._Z10addCounterPi --------------------------
	.section	.nv.constant0._Z10addCounterPi,"a",@progbits
	.sectionflags	@""
	.align	4
.nv.constant0._Z10addCounterPi:
	.zero		904


//--------------------- SYMBOLS --------------------------

	.type		.nv.reservedSmem.offset0,@object
	.size		.nv.reservedSmem.offset0,0x4
